//
// Generated by NVIDIA NVVM Compiler
//
// Compiler Build ID: CL-36424714
// Cuda compilation tools, release 13.0, V13.0.88
// Based on NVVM 20.0.0
//

.version 9.0
.target sm_100
.address_size 64

	// .globl	_Z17bitonic_sort_stepPjmii

.visible .entry _Z17bitonic_sort_stepPjmii(
	.param .u64 .ptr .align 1 _Z17bitonic_sort_stepPjmii_param_0,
	.param .u64 _Z17bitonic_sort_stepPjmii_param_1,
	.param .u32 _Z17bitonic_sort_stepPjmii_param_2,
	.param .u32 _Z17bitonic_sort_stepPjmii_param_3
)
{
	.reg .pred 	%p<6>;
	.reg .b32 	%r<14>;
	.reg .b64 	%rd<12>;

	ld.param.u64 	%rd5, [_Z17bitonic_sort_stepPjmii_param_0];
	ld.param.u64 	%rd6, [_Z17bitonic_sort_stepPjmii_param_1];
	ld.param.s32 	%rd7, [_Z17bitonic_sort_stepPjmii_param_2];
	ld.param.u32 	%r3, [_Z17bitonic_sort_stepPjmii_param_3];
	mov.u32 	%r4, %tid.x;
	mov.u32 	%r5, %ntid.x;
	mov.u32 	%r6, %ctaid.x;
	mad.lo.s32 	%r7, %r5, %r6, %r4;
	cvt.u64.u32 	%rd1, %r7;
	xor.b64  	%rd2, %rd7, %rd1;
	min.u64 	%rd8, %rd6, %rd2;
	setp.le.u64 	%p1, %rd8, %rd1;
	@%p1 bra 	$L__BB0_3;
	cvt.u32.u64 	%r8, %rd1;
	cvta.to.global.u64 	%rd9, %rd5;
	shl.b64 	%rd10, %rd1, 2;
	add.s64 	%rd3, %rd9, %rd10;
	ld.global.u32 	%r1, [%rd3];
	shl.b64 	%rd11, %rd2, 2;
	add.s64 	%rd4, %rd9, %rd11;
	ld.global.u32 	%r2, [%rd4];
	and.b32  	%r9, %r3, %r8;
	setp.eq.s32 	%p2, %r9, 0;
	setp.le.u32 	%p3, %r1, %r2;
	setp.ge.u32 	%p4, %r1, %r2;
	selp.u32 	%r10, -1, 0, %p4;
	selp.u32 	%r11, -1, 0, %p3;
	selp.b32 	%r12, %r11, %r10, %p2;
	and.b32  	%r13, %r12, 1;
	setp.eq.b32 	%p5, %r13, 1;
	@%p5 bra 	$L__BB0_3;
	st.global.u32 	[%rd3], %r2;
	st.global.u32 	[%rd4], %r1;
$L__BB0_3:
	ret;

}


// ===== COMPILED SASS (sm_100) =====

	.target	sm_100

	.elftype	@"ET_EXEC"


//--------------------- .note.nv.tkinfo           --------------------------
	.section	.note.nv.tkinfo,"",@"SHT_NOTE"
	.sectionflags	@"SHF_NOTE_NV_TKINFO"
	.tkinfo
        /*0018*/ 	.word	0x00000002
        /*0030*/ 	.string	""
        /*0030*/ 	.string	"ptxas"
        /*0030*/ 	.string	"Cuda compilation tools, release 13.0, V13.0.88"
        /*0030*/ 	.string	"Build cuda_13.0.r13.0/compiler.36424714_0"
        /*0030*/ 	.string	"-arch sm_100 -m 64 "



//--------------------- .note.nv.cuinfo           --------------------------
	.section	.note.nv.cuinfo,"",@"SHT_NOTE"
	.sectionflags	@"SHF_NOTE_NV_CUINFO"
        /*0018*/ 	.short	0x0002
        /*001a*/ 	.short	0x0064
        /*001c*/ 	.short	0x0082
	.zero		2


//--------------------- .nv.info                  --------------------------
	.section	.nv.info,"",@"SHT_CUDA_INFO"
	.align	4


	//----- nvinfo : EIATTR_REGCOUNT
	.align		4
        /*0000*/ 	.byte	0x04, 0x2f
        /*0002*/ 	.short	(.L_1 - .L_0)
	.align		4
.L_0:
        /*0004*/ 	.word	index@(_Z17bitonic_sort_stepPjmii)
        /*0008*/ 	.word	0x0000000a


	//----- nvinfo : EIATTR_FRAME_SIZE
	.align		4
.L_1:
        /*000c*/ 	.byte	0x04, 0x11
        /*000e*/ 	.short	(.L_3 - .L_2)
	.align		4
.L_2:
        /*0010*/ 	.word	index@(_Z17bitonic_sort_stepPjmii)
        /*0014*/ 	.word	0x00000000


	//----- nvinfo : EIATTR_MIN_STACK_SIZE
	.align		4
.L_3:
        /*0018*/ 	.byte	0x04, 0x12
        /*001a*/ 	.short	(.L_5 - .L_4)
	.align		4
.L_4:
        /*001c*/ 	.word	index@(_Z17bitonic_sort_stepPjmii)
        /*0020*/ 	.word	0x00000000
.L_5:


//--------------------- .nv.compat                --------------------------
	.section	.nv.compat,"",@"SHT_CUDA_COMPAT_INFO"
	.align	4
        /*0000*/ 	.byte	0x02, 0x09, 0x00, 0x00, 0x02, 0x02, 0x01, 0x00, 0x02, 0x05, 0x05, 0x00, 0x03, 0x07, 0x01, 0x01
        /*0010*/ 	.byte	0x02, 0x03, 0x00, 0x00, 0x02, 0x06, 0x01, 0x00, 0x04, 0x0b, 0x08, 0x00, 0x09, 0x00, 0x00, 0x00
        /*0020*/ 	.byte	0x00, 0x00, 0x00, 0x00


//--------------------- .nv.info._Z17bitonic_sort_stepPjmii --------------------------
	.section	.nv.info._Z17bitonic_sort_stepPjmii,"",@"SHT_CUDA_INFO"
	.sectionflags	@""
	.align	4


	//----- nvinfo : EIATTR_CUDA_API_VERSION
	.align		4
        /*0000*/ 	.byte	0x04, 0x37
        /*0002*/ 	.short	(.L_7 - .L_6)
.L_6:
        /*0004*/ 	.word	0x00000082


	//----- nvinfo : EIATTR_KPARAM_INFO
	.align		4
.L_7:
        /*0008*/ 	.byte	0x04, 0x17
        /*000a*/ 	.short	(.L_9 - .L_8)
.L_8:
        /*000c*/ 	.word	0x00000000
        /*0010*/ 	.short	0x0003
        /*0012*/ 	.short	0x0014
        /*0014*/ 	.byte	0x00, 0xf0, 0x11, 0x00


	//----- nvinfo : EIATTR_KPARAM_INFO
	.align		4
.L_9:
        /*0018*/ 	.byte	0x04, 0x17
        /*001a*/ 	.short	(.L_11 - .L_10)
.L_10:
        /*001c*/ 	.word	0x00000000
        /*0020*/ 	.short	0x0002
        /*0022*/ 	.short	0x0010
        /*0024*/ 	.byte	0x00, 0xf0, 0x11, 0x00


	//----- nvinfo : EIATTR_KPARAM_INFO
	.align		4
.L_11:
        /*0028*/ 	.byte	0x04, 0x17
        /*002a*/ 	.short	(.L_13 - .L_12)
.L_12:
        /*002c*/ 	.word	0x00000000
        /*0030*/ 	.short	0x0001
        /*0032*/ 	.short	0x0008
        /*0034*/ 	.byte	0x00, 0xf0, 0x21, 0x00


	//----- nvinfo : EIATTR_KPARAM_INFO
	.align		4
.L_13:
        /*0038*/ 	.byte	0x04, 0x17
        /*003a*/ 	.short	(.L_15 - .L_14)
.L_14:
        /*003c*/ 	.word	0x00000000
        /*0040*/ 	.short	0x0000
        /*0042*/ 	.short	0x0000
        /*0044*/ 	.byte	0x00, 0xf5, 0x21, 0x00


	//----- nvinfo : EIATTR_SPARSE_MMA_MASK
	.align		4
.L_15:
        /*0048*/ 	.byte	0x03, 0x50
        /*004a*/ 	.short	0x0000


	//----- nvinfo : EIATTR_MAXREG_COUNT
	.align		4
        /*004c*/ 	.byte	0x03, 0x1b
        /*004e*/ 	.short	0x00ff


	//----- nvinfo : EIATTR_MERCURY_ISA_VERSION
	.align		4
        /*0050*/ 	.byte	0x03, 0x5f
        /*0052*/ 	.short	0x0101


	//----- nvinfo : EIATTR_VRC_CTA_INIT_COUNT
	.align		4
        /*0054*/ 	.byte	0x02, 0x4a
	.zero		1
	.zero		1


	//----- nvinfo : EIATTR_EXIT_INSTR_OFFSETS
	.align		4
        /*0058*/ 	.byte	0x04, 0x1c
        /*005a*/ 	.short	(.L_17 - .L_16)


	//   ....[0]....
.L_16:
        /*005c*/ 	.word	0x000000f0


	//   ....[1]....
        /*0060*/ 	.word	0x00000200


	//   ....[2]....
        /*0064*/ 	.word	0x00000230


	//----- nvinfo : EIATTR_CBANK_PARAM_SIZE
	.align		4
.L_17:
        /*0068*/ 	.byte	0x03, 0x19
        /*006a*/ 	.short	0x0018


	//----- nvinfo : EIATTR_PARAM_CBANK
	.align		4
        /*006c*/ 	.byte	0x04, 0x0a
        /*006e*/ 	.short	(.L_19 - .L_18)
	.align		4
.L_18:
        /*0070*/ 	.word	index@(.nv.constant0._Z17bitonic_sort_stepPjmii)
        /*0074*/ 	.short	0x0380
        /*0076*/ 	.short	0x0018


	//----- nvinfo : EIATTR_SW_WAR
	.align		4
.L_19:
        /*0078*/ 	.byte	0x04, 0x36
        /*007a*/ 	.short	(.L_21 - .L_20)
.L_20:
        /*007c*/ 	.word	0x00000008
.L_21:


//--------------------- .nv.callgraph             --------------------------
	.section	.nv.callgraph,"",@"SHT_CUDA_CALLGRAPH"
	.align	4
	.sectionentsize	8
	.align		4
        /*0000*/ 	.word	0x00000000
	.align		4
        /*0004*/ 	.word	0xffffffff
	.align		4
        /*0008*/ 	.word	0x00000000
	.align		4
        /*000c*/ 	.word	0xfffffffe
	.align		4
        /*0010*/ 	.word	0x00000000
	.align		4
        /*0014*/ 	.word	0xfffffffd
	.align		4
        /*0018*/ 	.word	0x00000000
	.align		4
        /*001c*/ 	.word	0xfffffffc


//--------------------- .text._Z17bitonic_sort_stepPjmii --------------------------
	.section	.text._Z17bitonic_sort_stepPjmii,"ax",@progbits
	.align	128
        .global         _Z17bitonic_sort_stepPjmii
        .type           _Z17bitonic_sort_stepPjmii,@function
        .size           _Z17bitonic_sort_stepPjmii,(.L_x_1 - _Z17bitonic_sort_stepPjmii)
        .other          _Z17bitonic_sort_stepPjmii,@"STO_CUDA_ENTRY STV_DEFAULT"
_Z17bitonic_sort_stepPjmii:
.text._Z17bitonic_sort_stepPjmii:
[----:B------:R-:W-:Y:S01]  /*0000*/  LDC R1, c[0x0][0x37c] ;  /* 0x0000df00ff017b82 */ /* 0x000fe20000000800 */
[----:B------:R-:W0:Y:S07]  /*0010*/  S2R R0, SR_TID.X ;  /* 0x0000000000007919 */ /* 0x000e2e0000002100 */
[----:B------:R-:W1:Y:S01]  /*0020*/  LDC R5, c[0x0][0x390] ;  /* 0x0000e400ff057b82 */ /* 0x000e620000000800 */
[----:B------:R-:W0:Y:S01]  /*0030*/  LDCU UR4, c[0x0][0x360] ;  /* 0x00006c00ff0477ac */ /* 0x000e220008000800 */
[----:B------:R-:W0:Y:S01]  /*0040*/  S2R R3, SR_CTAID.X ;  /* 0x0000000000037919 */ /* 0x000e220000002500 */
[----:B------:R-:W2:Y:S01]  /*0050*/  LDCU.64 UR6, c[0x0][0x388] ;  /* 0x00007100ff0677ac */ /* 0x000ea20008000a00 */
[----:B0-----:R-:W-:-:S05]  /*0060*/  IMAD R0, R3, UR4, R0 ;  /* 0x0000000403007c24 */ /* 0x001fca000f8e0200 */
[----:B-1----:R-:W-:Y:S02]  /*0070*/  LOP3.LUT R6, R0, R5, RZ, 0x3c, !PT ;  /* 0x0000000500067212 */ /* 0x002fe400078e3cff */
[----:B------:R-:W-:Y:S02]  /*0080*/  SHF.R.S32.HI R5, RZ, 0x1f, R5 ;  /* 0x0000001fff057819 */ /* 0x000fe40000011405 */
[----:B--2---:R-:W-:-:S04]  /*0090*/  ISETP.LT.U32.AND P0, PT, R6, UR6, PT ;  /* 0x0000000606007c0c */ /* 0x004fc8000bf01070 */
[----:B------:R-:W-:-:S04]  /*00a0*/  ISETP.LT.U32.AND.EX P0, PT, R5, UR7, PT, P0 ;  /* 0x0000000705007c0c */ /* 0x000fc8000bf01100 */
[----:B------:R-:W-:Y:S02]  /*00b0*/  SEL R3, R6, UR6, P0 ;  /* 0x0000000606037c07 */ /* 0x000fe40008000000 */
[----:B------:R-:W-:Y:S02]  /*00c0*/  SEL R2, R5, UR7, P0 ;  /* 0x0000000705027c07 */ /* 0x000fe40008000000 */
[----:B------:R-:W-:-:S04]  /*00d0*/  ISETP.GT.U32.AND P0, PT, R3, R0, PT ;  /* 0x000000000300720c */ /* 0x000fc80003f04070 */
[----:B------:R-:W-:-:S13]  /*00e0*/  ISETP.GT.U32.AND.EX P0, PT, R2, RZ, PT, P0 ;  /* 0x000000ff0200720c */ /* 0x000fda0003f04100 */
[----:B------:R-:W-:Y:S05]  /*00f0*/  @!P0 EXIT ;  /* 0x000000000000894d */ /* 0x000fea0003800000 */
[----:B------:R-:W0:Y:S01]  /*0100*/  LDCU.64 UR6, c[0x0][0x380] ;  /* 0x00007000ff0677ac */ /* 0x000e220008000a00 */
[----:B------:R-:W1:Y:S01]  /*0110*/  LDCU.64 UR4, c[0x0][0x358] ;  /* 0x00006b00ff0477ac */ /* 0x000e620008000a00 */
[----:B0-----:R-:W-:Y:S02]  /*0120*/  LEA R2, P0, R0, UR6, 0x2 ;  /* 0x0000000600027c11 */ /* 0x001fe4000f8010ff */
[----:B------:R-:W-:Y:S01]  /*0130*/  LEA R4, P1, R6, UR6, 0x2 ;  /* 0x0000000606047c11 */ /* 0x000fe2000f8210ff */
[----:B------:R-:W0:Y:S01]  /*0140*/  LDCU UR6, c[0x0][0x394] ;  /* 0x00007280ff0677ac */ /* 0x000e220008000800 */
[----:B------:R-:W-:Y:S02]  /*0150*/  LEA.HI.X R3, R0, UR7, RZ, 0x2, P0 ;  /* 0x0000000700037c11 */ /* 0x000fe400080f14ff */
[----:B------:R-:W-:-:S03]  /*0160*/  LEA.HI.X R5, R6, UR7, R5, 0x2, P1 ;  /* 0x0000000706057c11 */ /* 0x000fc600088f1405 */
[----:B-1----:R-:W2:Y:S04]  /*0170*/  LDG.E R7, desc[UR4][R2.64] ;  /* 0x0000000402077981 */ /* 0x002ea8000c1e1900 */
[----:B------:R-:W2:Y:S01]  /*0180*/  LDG.E R6, desc[UR4][R4.64] ;  /* 0x0000000404067981 */ /* 0x000ea2000c1e1900 */
[----:B0-----:R-:W-:Y:S02]  /*0190*/  LOP3.LUT P1, RZ, R0, UR6, RZ, 0xc0, !PT ;  /* 0x0000000600ff7c12 */ /* 0x001fe4000f82c0ff */
[CC--:B--2---:R-:W-:Y:S02]  /*01a0*/  ISETP.GE.U32.AND P0, PT, R7.reuse, R6.reuse, PT ;  /* 0x000000060700720c */ /* 0x0c4fe40003f06070 */
[----:B------:R-:W-:Y:S02]  /*01b0*/  ISETP.GT.U32.AND P2, PT, R7, R6, PT ;  /* 0x000000060700720c */ /* 0x000fe40003f44070 */
[----:B------:R-:W-:-:S07]  /*01c0*/  SEL R0, RZ, 0xffffffff, !P0 ;  /* 0xffffffffff007807 */ /* 0x000fce0004000000 */
[----:B------:R-:W-:-:S04]  /*01d0*/  @!P1 SEL R0, RZ, 0xffffffff, P2 ;  /* 0xffffffffff009807 */ /* 0x000fc80001000000 */
[----:B------:R-:W-:-:S04]  /*01e0*/  LOP3.LUT R0, R0, 0x1, RZ, 0xc0, !PT ;  /* 0x0000000100007812 */ /* 0x000fc800078ec0ff */
[----:B------:R-:W-:-:S13]  /*01f0*/  ISETP.NE.U32.AND P0, PT, R0, 0x1, PT ;  /* 0x000000010000780c */ /* 0x000fda0003f05070 */
[----:B------:R-:W-:Y:S05]  /*0200*/  @!P0 EXIT ;  /* 0x000000000000894d */ /* 0x000fea0003800000 */
[----:B------:R-:W-:Y:S04]  /*0210*/  STG.E desc[UR4][R2.64], R6 ;  /* 0x0000000602007986 */ /* 0x000fe8000c101904 */
[----:B------:R-:W-:Y:S01]  /*0220*/  STG.E desc[UR4][R4.64], R7 ;  /* 0x0000000704007986 */ /* 0x000fe2000c101904 */
[----:B------:R-:W-:Y:S05]  /*0230*/  EXIT ;  /* 0x000000000000794d */ /* 0x000fea0003800000 */
.L_x_0:
[----:B------:R-:W-:-:S00]  /*0240*/  BRA `(.L_x_0) ;  /* 0xfffffffc00fc7947 */ /* 0x000fc0000383ffff */
[----:B------:R-:W-:-:S00]  /*0250*/  NOP ;  /* 0x0000000000007918 */ /* 0x000fc00000000000 */
        /* <DEDUP_REMOVED lines=10> */
.L_x_1:


//--------------------- .nv.shared.reserved.0     --------------------------
	.section	.nv.shared.reserved.0,"aw",@nobits
	.weak		__nv_reservedSMEM_offset_0_alias
	.size		__nv_reservedSMEM_offset_0_alias, 0, 64
	.other		__nv_reservedSMEM_offset_0_alias,@"STO_CUDA_RESERVED_SHARED STV_DEFAULT"
__nv_reservedSMEM_offset_0_alias:
	.zero		0
	.zero		64


//--------------------- .nv.constant0._Z17bitonic_sort_stepPjmii --------------------------
	.section	.nv.constant0._Z17bitonic_sort_stepPjmii,"a",@progbits
	.sectionflags	@""
	.align	4
.nv.constant0._Z17bitonic_sort_stepPjmii:
	.zero		920


//--------------------- SYMBOLS --------------------------

	.type		.nv.reservedSmem.offset0,@object
	.size		.nv.reservedSmem.offset0,0x4
